	.headerflags	@"EF_CUDA_TEXMODE_UNIFIED EF_CUDA_64BIT_ADDRESS EF_CUDA_ACCELERATORS EF_CUDA_SM90 EF_CUDA_VIRTUAL_SM(EF_CUDA_SM90)"
	.elftype	@"ET_EXEC"


//--------------------- .nv.info                  --------------------------
	.section	.nv.info,"",@"SHT_CUDA_INFO"
	.align	4


	//----- nvinfo : EIATTR_REGCOUNT
	.align		4
        /*0000*/ 	.byte	0x04, 0x2f
        /*0002*/ 	.short	(.L_1 - .L_0)
	.align		4
.L_0:
        /*0004*/ 	.word	index@(triton_poi_fused_cat_0)
        /*0008*/ 	.word	0x0000001a


	//----- nvinfo : EIATTR_MIN_STACK_SIZE
	.align		4
.L_1:
        /*000c*/ 	.byte	0x04, 0x12
        /*000e*/ 	.short	(.L_3 - .L_2)
	.align		4
.L_2:
        /*0010*/ 	.word	index@(triton_poi_fused_cat_0)
        /*0014*/ 	.word	0x00000000


	//----- nvinfo : EIATTR_FRAME_SIZE
	.align		4
.L_3:
        /*0018*/ 	.byte	0x04, 0x11
        /*001a*/ 	.short	(.L_5 - .L_4)
	.align		4
.L_4:
        /*001c*/ 	.word	index@(triton_poi_fused_cat_0)
        /*0020*/ 	.word	0x00000000


	//----- nvinfo : EIATTR_MIN_STACK_SIZE
	.align		4
.L_5:
        /*0024*/ 	.byte	0x04, 0x12
        /*0026*/ 	.short	(.L_7 - .L_6)
	.align		4
.L_6:
        /*0028*/ 	.word	index@(triton_poi_fused_cat_0)
        /*002c*/ 	.word	0x00000000
.L_7:


//--------------------- .nv.info.triton_poi_fused_cat_0 --------------------------
	.section	.nv.info.triton_poi_fused_cat_0,"",@"SHT_CUDA_INFO"
	.sectionflags	@""
	.align	4


	//----- nvinfo : EIATTR_CUDA_API_VERSION
	.align		4
        /*0000*/ 	.byte	0x04, 0x37
        /*0002*/ 	.short	(.L_9 - .L_8)
.L_8:
        /*0004*/ 	.word	0x0000007c


	//----- nvinfo : EIATTR_KPARAM_INFO
	.align		4
.L_9:
        /*0008*/ 	.byte	0x04, 0x17
        /*000a*/ 	.short	(.L_11 - .L_10)
.L_10:
        /*000c*/ 	.word	0x00000000
        /*0010*/ 	.short	0x0003
        /*0012*/ 	.short	0x0018
        /*0014*/ 	.byte	0x00, 0xf0, 0x11, 0x00


	//----- nvinfo : EIATTR_KPARAM_INFO
	.align		4
.L_11:
        /*0018*/ 	.byte	0x04, 0x17
        /*001a*/ 	.short	(.L_13 - .L_12)
.L_12:
        /*001c*/ 	.word	0x00000000
        /*0020*/ 	.short	0x0002
        /*0022*/ 	.short	0x0010
        /*0024*/ 	.byte	0x00, 0xf4, 0x21, 0x00


	//----- nvinfo : EIATTR_KPARAM_INFO
	.align		4
.L_13:
        /*0028*/ 	.byte	0x04, 0x17
        /*002a*/ 	.short	(.L_15 - .L_14)
.L_14:
        /*002c*/ 	.word	0x00000000
        /*0030*/ 	.short	0x0001
        /*0032*/ 	.short	0x0008
        /*0034*/ 	.byte	0x00, 0xf4, 0x21, 0x00


	//----- nvinfo : EIATTR_KPARAM_INFO
	.align		4
.L_15:
        /*0038*/ 	.byte	0x04, 0x17
        /*003a*/ 	.short	(.L_17 - .L_16)
.L_16:
        /*003c*/ 	.word	0x00000000
        /*0040*/ 	.short	0x0000
        /*0042*/ 	.short	0x0000
        /*0044*/ 	.byte	0x00, 0xf4, 0x21, 0x00


	//----- nvinfo : EIATTR_SPARSE_MMA_MASK
	.align		4
.L_17:
        /*0048*/ 	.byte	0x03, 0x50
        /*004a*/ 	.short	0x0000


	//----- nvinfo : EIATTR_MAXREG_COUNT
	.align		4
        /*004c*/ 	.byte	0x03, 0x1b
        /*004e*/ 	.short	0x00ff


	//----- nvinfo : EIATTR_EXIT_INSTR_OFFSETS
	.align		4
        /*0050*/ 	.byte	0x04, 0x1c
        /*0052*/ 	.short	(.L_19 - .L_18)


	//   ....[0]....
.L_18:
        /*0054*/ 	.word	0x00000630


	//----- nvinfo : EIATTR_REQNTID
	.align		4
.L_19:
        /*0058*/ 	.byte	0x04, 0x10
        /*005a*/ 	.short	(.L_21 - .L_20)
.L_20:
        /*005c*/ 	.word	0x00000080
        /*0060*/ 	.word	0x00000001
        /*0064*/ 	.word	0x00000001


	//----- nvinfo : EIATTR_CBANK_PARAM_SIZE
	.align		4
.L_21:
        /*0068*/ 	.byte	0x03, 0x19
        /*006a*/ 	.short	0x001c


	//----- nvinfo : EIATTR_PARAM_CBANK
	.align		4
        /*006c*/ 	.byte	0x04, 0x0a
        /*006e*/ 	.short	(.L_23 - .L_22)
	.align		4
.L_22:
        /*0070*/ 	.word	index@(.nv.constant0.triton_poi_fused_cat_0)
        /*0074*/ 	.short	0x0210
        /*0076*/ 	.short	0x001c


	//----- nvinfo : EIATTR_SW_WAR
	.align		4
.L_23:
        /*0078*/ 	.byte	0x04, 0x36
        /*007a*/ 	.short	(.L_25 - .L_24)
.L_24:
        /*007c*/ 	.word	0x00000008
.L_25:


//--------------------- .nv.callgraph             --------------------------
	.section	.nv.callgraph,"",@"SHT_CUDA_CALLGRAPH"
	.align	4
	.sectionentsize	8
	.align		4
        /*0000*/ 	.word	0x00000000
	.align		4
        /*0004*/ 	.word	0xffffffff
	.align		4
        /*0008*/ 	.word	0x00000000
	.align		4
        /*000c*/ 	.word	0xfffffffe
	.align		4
        /*0010*/ 	.word	0x00000000
	.align		4
        /*0014*/ 	.word	0xfffffffd
	.align		4
        /*0018*/ 	.word	0x00000000
	.align		4
        /*001c*/ 	.word	0xfffffffc


//--------------------- .text.triton_poi_fused_cat_0 --------------------------
	.section	.text.triton_poi_fused_cat_0,"ax",@progbits
	.align	128
        .global         triton_poi_fused_cat_0
        .type           triton_poi_fused_cat_0,@function
        .size           triton_poi_fused_cat_0,(.L_x_1 - triton_poi_fused_cat_0)
        .other          triton_poi_fused_cat_0,@"STO_CUDA_ENTRY STV_DEFAULT"
triton_poi_fused_cat_0:
.text.triton_poi_fused_cat_0:
[----:B------:R-:W-:Y:S01]  /*0000*/  LDC R1, c[0x0][0x28] ;  /* 0x00000a00ff017b82 */ /* 0x000fe20000000800 */
[----:B------:R-:W1:Y:S01]  /*0010*/  S2R R0, SR_TID.X ;  /* 0x0000000000007919 */ /* 0x000e620000002100 */
[----:B------:R-:W-:Y:S01]  /*0020*/  ULDC.64 UR6, c[0x0][0x218] ;  /* 0x0000860000067ab9 */ /* 0x000fe20000000a00 */
[----:B------:R-:W-:Y:S01]  /*0030*/  ULDC.64 UR4, c[0x0][0x208] ;  /* 0x0000820000047ab9 */ /* 0x000fe20000000a00 */
[----:B------:R-:W2:Y:S01]  /*0040*/  S2R R5, SR_CTAID.X ;  /* 0x0000000000057919 */ /* 0x000ea20000002500 */
[----:B-1----:R-:W-:Y:S01]  /*0050*/  IMAD.SHL.U32 R0, R0, 0x4, RZ ;  /* 0x0000000400007824 */ /* 0x002fe200078e00ff */
[----:B--2---:R-:W-:-:S04]  /*0060*/  SHF.R.S32.HI R3, RZ, 0x15, R5 ;  /* 0x00000015ff037819 */ /* 0x004fc80000011405 */
[----:B------:R-:W-:Y:S02]  /*0070*/  LOP3.LUT R0, R0, 0x1fc, RZ, 0xc0, !PT ;  /* 0x000001fc00007812 */ /* 0x000fe400078ec0ff */
[----:B------:R-:W-:-:S03]  /*0080*/  SGXT R3, R3, 0x1 ;  /* 0x000000010303781a */ /* 0x000fc60000000200 */
[----:B------:R-:W-:-:S04]  /*0090*/  IMAD R0, R5, 0x400, R0 ;  /* 0x0000040005007824 */ /* 0x000fc800078e0200 */
[----:B------:R-:W-:Y:S01]  /*00a0*/  VIADD R4, R0, 0x200 ;  /* 0x0000020000047836 */ /* 0x000fe20000000000 */
[C---:B------:R-:W-:Y:S02]  /*00b0*/  LEA.HI R2, R3.reuse, R0, RZ, 0xc ;  /* 0x0000000003027211 */ /* 0x040fe400078f60ff */
[----:B------:R-:W-:Y:S02]  /*00c0*/  SHF.R.S32.HI R7, RZ, 0x1f, R0 ;  /* 0x0000001fff077819 */ /* 0x000fe40000011400 */
[----:B------:R-:W-:Y:S02]  /*00d0*/  SHF.R.S32.HI R2, RZ, 0xc, R2 ;  /* 0x0000000cff027819 */ /* 0x000fe40000011402 */
[----:B------:R-:W-:Y:S02]  /*00e0*/  SHF.R.S32.HI R9, RZ, 0x1f, R4 ;  /* 0x0000001fff097819 */ /* 0x000fe40000011404 */
[----:B------:R-:W-:Y:S02]  /*00f0*/  LEA.HI R5, R2, R2, RZ, 0x3 ;  /* 0x0000000202057211 */ /* 0x000fe400078f18ff */
[----:B------:R-:W-:-:S02]  /*0100*/  LEA.HI R3, R3, R4, RZ, 0xc ;  /* 0x0000000403037211 */ /* 0x000fc400078f60ff */
[----:B------:R-:W-:Y:S02]  /*0110*/  LOP3.LUT R5, R5, 0xfffffff8, RZ, 0xc0, !PT ;  /* 0xfffffff805057812 */ /* 0x000fe400078ec0ff */
[----:B------:R-:W-:Y:S02]  /*0120*/  LEA.HI R9, R9, R4, RZ, 0xf ;  /* 0x0000000409097211 */ /* 0x000fe400078f78ff */
[----:B------:R-:W-:Y:S01]  /*0130*/  LEA.HI R7, R7, R0, RZ, 0xf ;  /* 0x0000000007077211 */ /* 0x000fe200078f78ff */
[----:B------:R-:W-:Y:S01]  /*0140*/  IMAD.IADD R6, R2, 0x1, -R5 ;  /* 0x0000000102067824 */ /* 0x000fe200078e0a05 */
[----:B------:R-:W-:Y:S02]  /*0150*/  SHF.R.S32.HI R5, RZ, 0xc, R3 ;  /* 0x0000000cff057819 */ /* 0x000fe40000011403 */
[----:B------:R-:W-:Y:S01]  /*0160*/  LOP3.LUT R13, R9, 0xffff8000, RZ, 0xc0, !PT ;  /* 0xffff8000090d7812 */ /* 0x000fe200078ec0ff */
[----:B------:R-:W1:Y:S01]  /*0170*/  LDC.64 R2, c[0x0][0x210] ;  /* 0x00008400ff027b82 */ /* 0x000e620000000a00 */
[----:B------:R-:W-:-:S02]  /*0180*/  LOP3.LUT R11, R7, 0xffff8000, RZ, 0xc0, !PT ;  /* 0xffff8000070b7812 */ /* 0x000fc400078ec0ff */
[----:B------:R-:W-:Y:S01]  /*0190*/  SHF.R.S32.HI R8, RZ, 0xf, R7 ;  /* 0x0000000fff087819 */ /* 0x000fe20000011407 */
[----:B------:R-:W-:Y:S01]  /*01a0*/  IMAD.IADD R12, R4, 0x1, -R13 ;  /* 0x00000001040c7824 */ /* 0x000fe200078e0a0d */
[----:B------:R-:W-:Y:S01]  /*01b0*/  LEA.HI R7, R5, R5, RZ, 0x3 ;  /* 0x0000000505077211 */ /* 0x000fe200078f18ff */
[----:B------:R-:W-:Y:S01]  /*01c0*/  IMAD.IADD R11, R0, 0x1, -R11 ;  /* 0x00000001000b7824 */ /* 0x000fe200078e0a0b */
[----:B------:R-:W-:Y:S02]  /*01d0*/  ISETP.GE.AND P0, PT, R6, 0x4, PT ;  /* 0x000000040600780c */ /* 0x000fe40003f06270 */
[----:B------:R-:W-:Y:S01]  /*01e0*/  LOP3.LUT R4, R7, 0xfffffff8, RZ, 0xc0, !PT ;  /* 0xfffffff807047812 */ /* 0x000fe200078ec0ff */
[----:B------:R-:W-:Y:S01]  /*01f0*/  IMAD R23, R8, 0x4000, R11 ;  /* 0x0000400008177824 */ /* 0x000fe200078e020b */
[----:B------:R-:W-:Y:S01]  /*0200*/  ISETP.GT.AND P1, PT, R6, 0x3, PT ;  /* 0x000000030600780c */ /* 0x000fe20003f24270 */
[----:B------:R-:W-:Y:S01]  /*0210*/  IMAD.SHL.U32 R11, R8, 0x4, RZ ;  /* 0x00000004080b7824 */ /* 0x000fe200078e00ff */
[----:B------:R-:W-:Y:S01]  /*0220*/  SHF.R.S32.HI R8, RZ, 0x1f, R6 ;  /* 0x0000001fff087819 */ /* 0x000fe20000011406 */
[----:B------:R-:W-:Y:S01]  /*0230*/  IMAD.IADD R4, R5, 0x1, -R4 ;  /* 0x0000000105047824 */ /* 0x000fe200078e0a04 */
[----:B------:R-:W-:-:S02]  /*0240*/  SHF.R.S32.HI R5, RZ, 0xf, R9 ;  /* 0x0000000fff057819 */ /* 0x000fc40000011409 */
[----:B------:R-:W-:Y:S02]  /*0250*/  IADD3 R7, P2, R6, R11, RZ ;  /* 0x0000000b06077210 */ /* 0x000fe40007f5e0ff */
[----:B------:R-:W-:Y:S01]  /*0260*/  SHF.R.S32.HI R6, RZ, 0x1f, R4 ;  /* 0x0000001fff067819 */ /* 0x000fe20000011404 */
[----:B------:R-:W-:Y:S01]  /*0270*/  IMAD R15, R5, 0x4000, R12 ;  /* 0x00004000050f7824 */ /* 0x000fe200078e020c */
[----:B------:R-:W-:Y:S01]  /*0280*/  LEA.HI.X.SX32 R14, R11, R8, 0x1, P2 ;  /* 0x000000080b0e7211 */ /* 0x000fe200010f0eff */
[----:B------:R-:W-:Y:S01]  /*0290*/  IMAD.SHL.U32 R5, R5, 0x4, RZ ;  /* 0x0000000405057824 */ /* 0x000fe200078e00ff */
[----:B------:R-:W-:Y:S02]  /*02a0*/  LEA R12, P4, R7, UR6, 0x2 ;  /* 0x00000006070c7c11 */ /* 0x000fe4000f8810ff */
[----:B------:R-:W-:Y:S02]  /*02b0*/  CS2R R8, SRZ ;  /* 0x0000000000087805 */ /* 0x000fe4000001ff00 */
[----:B------:R-:W-:-:S02]  /*02c0*/  CS2R R10, SRZ ;  /* 0x00000000000a7805 */ /* 0x000fc4000001ff00 */
[C---:B------:R-:W-:Y:S01]  /*02d0*/  ISETP.GE.AND P2, PT, R4.reuse, 0x4, PT ;  /* 0x000000040400780c */ /* 0x040fe20003f46270 */
[----:B-1----:R-:W-:Y:S01]  /*02e0*/  IMAD.WIDE R22, R23, 0x4, R2 ;  /* 0x0000000417167825 */ /* 0x002fe200078e0202 */
[----:B------:R-:W-:Y:S02]  /*02f0*/  IADD3 R16, P5, R4, R5, RZ ;  /* 0x0000000504107210 */ /* 0x000fe40007fbe0ff */
[----:B------:R-:W-:Y:S02]  /*0300*/  ISETP.GT.AND P3, PT, R4, 0x3, PT ;  /* 0x000000030400780c */ /* 0x000fe40003f64270 */
[----:B------:R-:W-:Y:S01]  /*0310*/  LEA.HI.X R13, R7, UR7, R14, 0x2, P4 ;  /* 0x00000007070d7c11 */ /* 0x000fe2000a0f140e */
[----:B------:R-:W-:Y:S01]  /*0320*/  IMAD.WIDE R14, R15, 0x4, R2 ;  /* 0x000000040f0e7825 */ /* 0x000fe200078e0202 */
[----:B------:R-:W-:Y:S02]  /*0330*/  LEA.HI.X.SX32 R21, R5, R6, 0x1, P5 ;  /* 0x0000000605157211 */ /* 0x000fe400028f0eff */
[----:B------:R-:W-:-:S02]  /*0340*/  CS2R R18, SRZ ;  /* 0x0000000000127805 */ /* 0x000fc4000001ff00 */
[C---:B------:R-:W-:Y:S01]  /*0350*/  LEA R2, P4, R16.reuse, UR6, 0x2 ;  /* 0x0000000610027c11 */ /* 0x040fe2000f8810ff */
[----:B------:R1:W2:Y:S01]  /*0360*/  @!P0 LDG.E.128 R8, desc[UR4][R22.64] ;  /* 0x0000000416088981 */ /* 0x0002a2000c1e1d00 */
[----:B------:R-:W-:Y:S01]  /*0370*/  IMAD.MOV.U32 R17, RZ, RZ, RZ ;  /* 0x000000ffff117224 */ /* 0x000fe200078e00ff */
[----:B------:R-:W-:Y:S02]  /*0380*/  CS2R R4, SRZ ;  /* 0x0000000000047805 */ /* 0x000fe4000001ff00 */
[----:B------:R-:W-:Y:S01]  /*0390*/  LEA.HI.X R3, R16, UR7, R21, 0x2, P4 ;  /* 0x0000000710037c11 */ /* 0x000fe2000a0f1415 */
[----:B------:R-:W-:Y:S01]  /*03a0*/  IMAD.MOV.U32 R20, RZ, RZ, RZ ;  /* 0x000000ffff147224 */ /* 0x000fe200078e00ff */
[----:B------:R-:W-:Y:S01]  /*03b0*/  CS2R R6, SRZ ;  /* 0x0000000000067805 */ /* 0x000fe2000001ff00 */
[----:B------:R-:W-:Y:S01]  /*03c0*/  IMAD.MOV.U32 R16, RZ, RZ, RZ ;  /* 0x000000ffff107224 */ /* 0x000fe200078e00ff */
[----:B------:R-:W3:Y:S01]  /*03d0*/  @P1 LDG.E.EL R18, desc[UR4][R12.64+-0x10] ;  /* 0xfffff0040c121981 */ /* 0x000ee2000c2e1900 */
[----:B-1----:R-:W-:-:S03]  /*03e0*/  CS2R R22, SRZ ;  /* 0x0000000000167805 */ /* 0x002fc6000001ff00 */
[----:B------:R-:W4:Y:S01]  /*03f0*/  @P1 LDG.E.EL R19, desc[UR4][R12.64+-0x10] ;  /* 0xfffff0040c131981 */ /* 0x000f22000c2e1900 */
[----:B------:R-:W-:-:S03]  /*0400*/  IMAD.MOV.U32 R21, RZ, RZ, RZ ;  /* 0x000000ffff157224 */ /* 0x000fc600078e00ff */
[----:B------:R-:W5:Y:S04]  /*0410*/  @P1 LDG.E.EL R17, desc[UR4][R12.64+-0x10] ;  /* 0xfffff0040c111981 */ /* 0x000f68000c2e1900 */
[----:B------:R1:W5:Y:S04]  /*0420*/  @P1 LDG.E.EL R20, desc[UR4][R12.64+-0x10] ;  /* 0xfffff0040c141981 */ /* 0x000368000c2e1900 */
[----:B------:R3:W5:Y:S04]  /*0430*/  @!P2 LDG.E.128 R4, desc[UR4][R14.64] ;  /* 0x000000040e04a981 */ /* 0x000768000c1e1d00 */
[----:B------:R-:W5:Y:S01]  /*0440*/  @P3 LDG.E.EL R22, desc[UR4][R2.64+-0x10] ;  /* 0xfffff00402163981 */ /* 0x000f62000c2e1900 */
[----:B-1----:R-:W1:Y:S03]  /*0450*/  LDC.64 R12, c[0x0][0x220] ;  /* 0x00008800ff0c7b82 */ /* 0x002e660000000a00 */
[----:B------:R-:W5:Y:S04]  /*0460*/  @P3 LDG.E.EL R23, desc[UR4][R2.64+-0x10] ;  /* 0xfffff00402173981 */ /* 0x000f68000c2e1900 */
[----:B------:R-:W5:Y:S04]  /*0470*/  @P3 LDG.E.EL R16, desc[UR4][R2.64+-0x10] ;  /* 0xfffff00402103981 */ /* 0x000f68000c2e1900 */
[----:B------:R1:W5:Y:S02]  /*0480*/  @P3 LDG.E.EL R21, desc[UR4][R2.64+-0x10] ;  /* 0xfffff00402153981 */ /* 0x000364000c2e1900 */
[----:B-1----:R-:W-:Y:S01]  /*0490*/  IMAD.WIDE R12, R0, 0x4, R12 ;  /* 0x00000004000c7825 */ /* 0x002fe200078e020c */
[----:B--2---:R-:W-:-:S02]  /*04a0*/  SEL R10, R10, RZ, !P0 ;  /* 0x000000ff0a0a7207 */ /* 0x004fc40004000000 */
[----:B------:R-:W-:Y:S02]  /*04b0*/  SEL R11, R11, RZ, !P0 ;  /* 0x000000ff0b0b7207 */ /* 0x000fe40004000000 */
[----:B---3--:R-:W-:Y:S02]  /*04c0*/  SEL R15, R18, RZ, P1 ;  /* 0x000000ff120f7207 */ /* 0x008fe40000800000 */
[----:B----4-:R-:W-:Y:S02]  /*04d0*/  SEL R0, R19, RZ, P1 ;  /* 0x000000ff13007207 */ /* 0x010fe40000800000 */
[----:B------:R-:W-:Y:S02]  /*04e0*/  SEL R10, R10, R15, !P0 ;  /* 0x0000000f0a0a7207 */ /* 0x000fe40004000000 */
[----:B------:R-:W-:Y:S02]  /*04f0*/  SEL R11, R11, R0, !P0 ;  /* 0x000000000b0b7207 */ /* 0x000fe40004000000 */
[----:B------:R-:W-:-:S02]  /*0500*/  SEL R8, R8, RZ, !P0 ;  /* 0x000000ff08087207 */ /* 0x000fc40004000000 */
[----:B------:R-:W-:Y:S02]  /*0510*/  SEL R9, R9, RZ, !P0 ;  /* 0x000000ff09097207 */ /* 0x000fe40004000000 */
[----:B-----5:R-:W-:Y:S02]  /*0520*/  SEL R17, R17, RZ, P1 ;  /* 0x000000ff11117207 */ /* 0x020fe40000800000 */
[----:B------:R-:W-:Y:S02]  /*0530*/  SEL R20, R20, RZ, P1 ;  /* 0x000000ff14147207 */ /* 0x000fe40000800000 */
[----:B------:R-:W-:Y:S02]  /*0540*/  SEL R4, R4, RZ, !P2 ;  /* 0x000000ff04047207 */ /* 0x000fe40005000000 */
[----:B------:R-:W-:Y:S02]  /*0550*/  SEL R5, R5, RZ, !P2 ;  /* 0x000000ff05057207 */ /* 0x000fe40005000000 */
[----:B------:R-:W-:-:S02]  /*0560*/  SEL R6, R6, RZ, !P2 ;  /* 0x000000ff06067207 */ /* 0x000fc40005000000 */
[----:B------:R-:W-:Y:S02]  /*0570*/  SEL R3, R22, RZ, P3 ;  /* 0x000000ff16037207 */ /* 0x000fe40001800000 */
[----:B------:R-:W-:Y:S02]  /*0580*/  SEL R0, R23, RZ, P3 ;  /* 0x000000ff17007207 */ /* 0x000fe40001800000 */
[----:B------:R-:W-:Y:S02]  /*0590*/  SEL R15, R16, RZ, P3 ;  /* 0x000000ff100f7207 */ /* 0x000fe40001800000 */
[----:B------:R-:W-:Y:S02]  /*05a0*/  SEL R7, R7, RZ, !P2 ;  /* 0x000000ff07077207 */ /* 0x000fe40005000000 */
[----:B------:R-:W-:Y:S02]  /*05b0*/  SEL R8, R8, R17, !P0 ;  /* 0x0000001108087207 */ /* 0x000fe40004000000 */
[----:B------:R-:W-:-:S02]  /*05c0*/  SEL R9, R9, R20, !P0 ;  /* 0x0000001409097207 */ /* 0x000fc40004000000 */
[----:B------:R-:W-:Y:S02]  /*05d0*/  @P2 SEL R7, R21, RZ, P3 ;  /* 0x000000ff15072207 */ /* 0x000fe40001800000 */
[----:B------:R-:W-:Y:S02]  /*05e0*/  SEL R4, R4, R3, !P2 ;  /* 0x0000000304047207 */ /* 0x000fe40005000000 */
[----:B------:R-:W-:Y:S02]  /*05f0*/  SEL R5, R5, R0, !P2 ;  /* 0x0000000005057207 */ /* 0x000fe40005000000 */
[----:B------:R-:W-:Y:S01]  /*0600*/  SEL R6, R6, R15, !P2 ;  /* 0x0000000f06067207 */ /* 0x000fe20005000000 */
[----:B------:R-:W-:Y:S04]  /*0610*/  STG.E.128 desc[UR4][R12.64], R8 ;  /* 0x000000080c007986 */ /* 0x000fe8000c101d04 */
[----:B------:R-:W-:Y:S01]  /*0620*/  STG.E.128 desc[UR4][R12.64+0x800], R4 ;  /* 0x000800040c007986 */ /* 0x000fe2000c101d04 */
[----:B------:R-:W-:Y:S05]  /*0630*/  EXIT ;  /* 0x000000000000794d */ /* 0x000fea0003800000 */
.L_x_0:
[----:B------:R-:W-:-:S00]  /*0640*/  BRA `(.L_x_0) ;  /* 0xfffffffc00fc7947 */ /* 0x000fc0000383ffff */
[----:B------:R-:W-:-:S00]  /*0650*/  NOP ;  /* 0x0000000000007918 */ /* 0x000fc00000000000 */
        /* <DEDUP_REMOVED lines=10> */
.L_x_1:


//--------------------- .nv.constant0.triton_poi_fused_cat_0 --------------------------
	.section	.nv.constant0.triton_poi_fused_cat_0,"a",@progbits
	.sectionflags	@""
	.align	4
.nv.constant0.triton_poi_fused_cat_0:
	.zero		556
